	.headerflags	@"EF_CUDA_TEXMODE_UNIFIED EF_CUDA_64BIT_ADDRESS EF_CUDA_ACCELERATORS EF_CUDA_SM90 EF_CUDA_VIRTUAL_SM(EF_CUDA_SM90)"
	.elftype	@"ET_EXEC"


//--------------------- .nv.info                  --------------------------
	.section	.nv.info,"",@"SHT_CUDA_INFO"
	.align	4


	//----- nvinfo : EIATTR_REGCOUNT
	.align		4
        /*0000*/ 	.byte	0x04, 0x2f
        /*0002*/ 	.short	(.L_1 - .L_0)
	.align		4
.L_0:
        /*0004*/ 	.word	index@(triton_red_fused__to_copy_add_mul_sum_14)
        /*0008*/ 	.word	0x00000020


	//----- nvinfo : EIATTR_MIN_STACK_SIZE
	.align		4
.L_1:
        /*000c*/ 	.byte	0x04, 0x12
        /*000e*/ 	.short	(.L_3 - .L_2)
	.align		4
.L_2:
        /*0010*/ 	.word	index@(triton_red_fused__to_copy_add_mul_sum_14)
        /*0014*/ 	.word	0x00000000


	//----- nvinfo : EIATTR_FRAME_SIZE
	.align		4
.L_3:
        /*0018*/ 	.byte	0x04, 0x11
        /*001a*/ 	.short	(.L_5 - .L_4)
	.align		4
.L_4:
        /*001c*/ 	.word	index@(triton_red_fused__to_copy_add_mul_sum_14)
        /*0020*/ 	.word	0x00000000


	//----- nvinfo : EIATTR_MIN_STACK_SIZE
	.align		4
.L_5:
        /*0024*/ 	.byte	0x04, 0x12
        /*0026*/ 	.short	(.L_7 - .L_6)
	.align		4
.L_6:
        /*0028*/ 	.word	index@(triton_red_fused__to_copy_add_mul_sum_14)
        /*002c*/ 	.word	0x00000000
.L_7:


//--------------------- .nv.info.triton_red_fused__to_copy_add_mul_sum_14 --------------------------
	.section	.nv.info.triton_red_fused__to_copy_add_mul_sum_14,"",@"SHT_CUDA_INFO"
	.sectionflags	@""
	.align	4


	//----- nvinfo : EIATTR_CUDA_API_VERSION
	.align		4
        /*0000*/ 	.byte	0x04, 0x37
        /*0002*/ 	.short	(.L_9 - .L_8)
.L_8:
        /*0004*/ 	.word	0x0000007c


	//----- nvinfo : EIATTR_KPARAM_INFO
	.align		4
.L_9:
        /*0008*/ 	.byte	0x04, 0x17
        /*000a*/ 	.short	(.L_11 - .L_10)
.L_10:
        /*000c*/ 	.word	0x00000000
        /*0010*/ 	.short	0x000d
        /*0012*/ 	.short	0x0060
        /*0014*/ 	.byte	0x00, 0xf4, 0x21, 0x00


	//----- nvinfo : EIATTR_KPARAM_INFO
	.align		4
.L_11:
        /*0018*/ 	.byte	0x04, 0x17
        /*001a*/ 	.short	(.L_13 - .L_12)
.L_12:
        /*001c*/ 	.word	0x00000000
        /*0020*/ 	.short	0x000c
        /*0022*/ 	.short	0x005c
        /*0024*/ 	.byte	0x00, 0xf0, 0x11, 0x00


	//----- nvinfo : EIATTR_KPARAM_INFO
	.align		4
.L_13:
        /*0028*/ 	.byte	0x04, 0x17
        /*002a*/ 	.short	(.L_15 - .L_14)
.L_14:
        /*002c*/ 	.word	0x00000000
        /*0030*/ 	.short	0x000b
        /*0032*/ 	.short	0x0058
        /*0034*/ 	.byte	0x00, 0xf0, 0x11, 0x00


	//----- nvinfo : EIATTR_KPARAM_INFO
	.align		4
.L_15:
        /*0038*/ 	.byte	0x04, 0x17
        /*003a*/ 	.short	(.L_17 - .L_16)
.L_16:
        /*003c*/ 	.word	0x00000000
        /*0040*/ 	.short	0x000a
        /*0042*/ 	.short	0x0050
        /*0044*/ 	.byte	0x00, 0xf4, 0x21, 0x00


	//----- nvinfo : EIATTR_KPARAM_INFO
	.align		4
.L_17:
        /*0048*/ 	.byte	0x04, 0x17
        /*004a*/ 	.short	(.L_19 - .L_18)
.L_18:
        /*004c*/ 	.word	0x00000000
        /*0050*/ 	.short	0x0009
        /*0052*/ 	.short	0x0048
        /*0054*/ 	.byte	0x00, 0xf4, 0x21, 0x00


	//----- nvinfo : EIATTR_KPARAM_INFO
	.align		4
.L_19:
        /*0058*/ 	.byte	0x04, 0x17
        /*005a*/ 	.short	(.L_21 - .L_20)
.L_20:
        /*005c*/ 	.word	0x00000000
        /*0060*/ 	.short	0x0008
        /*0062*/ 	.short	0x0040
        /*0064*/ 	.byte	0x00, 0xf4, 0x21, 0x00


	//----- nvinfo : EIATTR_KPARAM_INFO
	.align		4
.L_21:
        /*0068*/ 	.byte	0x04, 0x17
        /*006a*/ 	.short	(.L_23 - .L_22)
.L_22:
        /*006c*/ 	.word	0x00000000
        /*0070*/ 	.short	0x0007
        /*0072*/ 	.short	0x0038
        /*0074*/ 	.byte	0x00, 0xf4, 0x21, 0x00


	//----- nvinfo : EIATTR_KPARAM_INFO
	.align		4
.L_23:
        /*0078*/ 	.byte	0x04, 0x17
        /*007a*/ 	.short	(.L_25 - .L_24)
.L_24:
        /*007c*/ 	.word	0x00000000
        /*0080*/ 	.short	0x0006
        /*0082*/ 	.short	0x0030
        /*0084*/ 	.byte	0x00, 0xf4, 0x21, 0x00


	//----- nvinfo : EIATTR_KPARAM_INFO
	.align		4
.L_25:
        /*0088*/ 	.byte	0x04, 0x17
        /*008a*/ 	.short	(.L_27 - .L_26)
.L_26:
        /*008c*/ 	.word	0x00000000
        /*0090*/ 	.short	0x0005
        /*0092*/ 	.short	0x0028
        /*0094*/ 	.byte	0x00, 0xf4, 0x21, 0x00


	//----- nvinfo : EIATTR_KPARAM_INFO
	.align		4
.L_27:
        /*0098*/ 	.byte	0x04, 0x17
        /*009a*/ 	.short	(.L_29 - .L_28)
.L_28:
        /*009c*/ 	.word	0x00000000
        /*00a0*/ 	.short	0x0004
        /*00a2*/ 	.short	0x0020
        /*00a4*/ 	.byte	0x00, 0xf4, 0x21, 0x00


	//----- nvinfo : EIATTR_KPARAM_INFO
	.align		4
.L_29:
        /*00a8*/ 	.byte	0x04, 0x17
        /*00aa*/ 	.short	(.L_31 - .L_30)
.L_30:
        /*00ac*/ 	.word	0x00000000
        /*00b0*/ 	.short	0x0003
        /*00b2*/ 	.short	0x0018
        /*00b4*/ 	.byte	0x00, 0xf4, 0x21, 0x00


	//----- nvinfo : EIATTR_KPARAM_INFO
	.align		4
.L_31:
        /*00b8*/ 	.byte	0x04, 0x17
        /*00ba*/ 	.short	(.L_33 - .L_32)
.L_32:
        /*00bc*/ 	.word	0x00000000
        /*00c0*/ 	.short	0x0002
        /*00c2*/ 	.short	0x0010
        /*00c4*/ 	.byte	0x00, 0xf4, 0x21, 0x00


	//----- nvinfo : EIATTR_KPARAM_INFO
	.align		4
.L_33:
        /*00c8*/ 	.byte	0x04, 0x17
        /*00ca*/ 	.short	(.L_35 - .L_34)
.L_34:
        /*00cc*/ 	.word	0x00000000
        /*00d0*/ 	.short	0x0001
        /*00d2*/ 	.short	0x0008
        /*00d4*/ 	.byte	0x00, 0xf4, 0x21, 0x00


	//----- nvinfo : EIATTR_KPARAM_INFO
	.align		4
.L_35:
        /*00d8*/ 	.byte	0x04, 0x17
        /*00da*/ 	.short	(.L_37 - .L_36)
.L_36:
        /*00dc*/ 	.word	0x00000000
        /*00e0*/ 	.short	0x0000
        /*00e2*/ 	.short	0x0000
        /*00e4*/ 	.byte	0x00, 0xf4, 0x21, 0x00


	//----- nvinfo : EIATTR_SPARSE_MMA_MASK
	.align		4
.L_37:
        /*00e8*/ 	.byte	0x03, 0x50
        /*00ea*/ 	.short	0x0000


	//----- nvinfo : EIATTR_MAXREG_COUNT
	.align		4
        /*00ec*/ 	.byte	0x03, 0x1b
        /*00ee*/ 	.short	0x00ff


	//----- nvinfo : EIATTR_COOP_GROUP_MASK_REGIDS
	.align		4
        /*00f0*/ 	.byte	0x04, 0x29
        /*00f2*/ 	.short	(.L_39 - .L_38)


	//   ....[0]....
.L_38:
        /*00f4*/ 	.word	0xffffffff


	//   ....[1]....
        /*00f8*/ 	.word	0xffffffff


	//   ....[2]....
        /*00fc*/ 	.word	0xffffffff


	//   ....[3]....
        /*0100*/ 	.word	0xffffffff


	//   ....[4]....
        /*0104*/ 	.word	0xffffffff


	//   ....[5]....
        /*0108*/ 	.word	0xffffffff


	//   ....[6]....
        /*010c*/ 	.word	0xffffffff


	//   ....[7]....
        /*0110*/ 	.word	0xffffffff


	//   ....[8]....
        /*0114*/ 	.word	0xffffffff


	//   ....[9]....
        /*0118*/ 	.word	0xffffffff


	//   ....[10]....
        /*011c*/ 	.word	0xffffffff


	//   ....[11]....
        /*0120*/ 	.word	0xffffffff


	//   ....[12]....
        /*0124*/ 	.word	0xffffffff


	//   ....[13]....
        /*0128*/ 	.word	0xffffffff


	//   ....[14]....
        /*012c*/ 	.word	0xffffffff


	//   ....[15]....
        /*0130*/ 	.word	0xffffffff


	//----- nvinfo : EIATTR_COOP_GROUP_INSTR_OFFSETS
	.align		4
.L_39:
        /*0134*/ 	.byte	0x04, 0x28
        /*0136*/ 	.short	(.L_41 - .L_40)


	//   ....[0]....
.L_40:
        /*0138*/ 	.word	0x00000880


	//   ....[1]....
        /*013c*/ 	.word	0x00000890


	//   ....[2]....
        /*0140*/ 	.word	0x000008a0


	//   ....[3]....
        /*0144*/ 	.word	0x000008b0


	//   ....[4]....
        /*0148*/ 	.word	0x000008c0


	//   ....[5]....
        /*014c*/ 	.word	0x000008d0


	//   ....[6]....
        /*0150*/ 	.word	0x00000a40


	//   ....[7]....
        /*0154*/ 	.word	0x00000a50


	//   ....[8]....
        /*0158*/ 	.word	0x00000aa0


	//   ....[9]....
        /*015c*/ 	.word	0x00000ab0


	//   ....[10]....
        /*0160*/ 	.word	0x00000af0


	//   ....[11]....
        /*0164*/ 	.word	0x00000b10


	//   ....[12]....
        /*0168*/ 	.word	0x00000c90


	//   ....[13]....
        /*016c*/ 	.word	0x00000ca0


	//   ....[14]....
        /*0170*/ 	.word	0x00000cd0


	//   ....[15]....
        /*0174*/ 	.word	0x00000cf0


	//----- nvinfo : EIATTR_EXIT_INSTR_OFFSETS
	.align		4
.L_41:
        /*0178*/ 	.byte	0x04, 0x1c
        /*017a*/ 	.short	(.L_43 - .L_42)


	//   ....[0]....
.L_42:
        /*017c*/ 	.word	0x00000e30


	//   ....[1]....
        /*0180*/ 	.word	0x00000e60


	//----- nvinfo : EIATTR_REQNTID
	.align		4
.L_43:
        /*0184*/ 	.byte	0x04, 0x10
        /*0186*/ 	.short	(.L_45 - .L_44)
.L_44:
        /*0188*/ 	.word	0x00000080
        /*018c*/ 	.word	0x00000001
        /*0190*/ 	.word	0x00000001


	//----- nvinfo : EIATTR_CBANK_PARAM_SIZE
	.align		4
.L_45:
        /*0194*/ 	.byte	0x03, 0x19
        /*0196*/ 	.short	0x0068


	//----- nvinfo : EIATTR_PARAM_CBANK
	.align		4
        /*0198*/ 	.byte	0x04, 0x0a
        /*019a*/ 	.short	(.L_47 - .L_46)
	.align		4
.L_46:
        /*019c*/ 	.word	index@(.nv.constant0.triton_red_fused__to_copy_add_mul_sum_14)
        /*01a0*/ 	.short	0x0210
        /*01a2*/ 	.short	0x0068


	//----- nvinfo : EIATTR_SW_WAR
	.align		4
.L_47:
        /*01a4*/ 	.byte	0x04, 0x36
        /*01a6*/ 	.short	(.L_49 - .L_48)
.L_48:
        /*01a8*/ 	.word	0x00000008
.L_49:


//--------------------- .nv.callgraph             --------------------------
	.section	.nv.callgraph,"",@"SHT_CUDA_CALLGRAPH"
	.align	4
	.sectionentsize	8
	.align		4
        /*0000*/ 	.word	0x00000000
	.align		4
        /*0004*/ 	.word	0xffffffff
	.align		4
        /*0008*/ 	.word	0x00000000
	.align		4
        /*000c*/ 	.word	0xfffffffe
	.align		4
        /*0010*/ 	.word	0x00000000
	.align		4
        /*0014*/ 	.word	0xfffffffd
	.align		4
        /*0018*/ 	.word	0x00000000
	.align		4
        /*001c*/ 	.word	0xfffffffc


//--------------------- .text.triton_red_fused__to_copy_add_mul_sum_14 --------------------------
	.section	.text.triton_red_fused__to_copy_add_mul_sum_14,"ax",@progbits
	.sectionflags	@"SHF_BARRIERS=1"
	.align	128
        .global         triton_red_fused__to_copy_add_mul_sum_14
        .type           triton_red_fused__to_copy_add_mul_sum_14,@function
        .size           triton_red_fused__to_copy_add_mul_sum_14,(.L_x_3 - triton_red_fused__to_copy_add_mul_sum_14)
        .other          triton_red_fused__to_copy_add_mul_sum_14,@"STO_CUDA_ENTRY STV_DEFAULT"
triton_red_fused__to_copy_add_mul_sum_14:
.text.triton_red_fused__to_copy_add_mul_sum_14:
[----:B------:R-:W0:Y:S02]  /*0000*/  LDC R1, c[0x0][0x28] ;  /* 0x00000a00ff017b82 */ /* 0x000e240000000800 */
[----:B------:R-:W1:Y:S01]  /*0010*/  LDC R0, c[0x0][0x26c] ;  /* 0x00009b00ff007b82 */ /* 0x000e620000000800 */
[----:B------:R-:W2:Y:S01]  /*0020*/  S2R R8, SR_TID.X ;  /* 0x0000000000087919 */ /* 0x000ea20000002100 */
[----:B------:R-:W-:Y:S01]  /*0030*/  ULDC.64 UR6, c[0x0][0x208] ;  /* 0x0000820000067ab9 */ /* 0x000fe20000000a00 */
[----:B------:R-:W-:Y:S01]  /*0040*/  HFMA2.MMA R22, -RZ, RZ, 0, 0 ;  /* 0x00000000ff167435 */ /* 0x000fe200000001ff */
[----:B------:R-:W-:Y:S01]  /*0050*/  CS2R R2, SRZ ;  /* 0x0000000000027805 */ /* 0x000fe2000001ff00 */
[----:B------:R-:W3:Y:S01]  /*0060*/  S2R R23, SR_CTAID.X ;  /* 0x0000000000177919 */ /* 0x000ee20000002500 */
[----:B------:R-:W-:Y:S02]  /*0070*/  MOV R4, RZ ;  /* 0x000000ff00047202 */ /* 0x000fe40000000f00 */
[----:B------:R-:W-:Y:S02]  /*0080*/  CS2R R6, SRZ ;  /* 0x0000000000067805 */ /* 0x000fe4000001ff00 */
[----:B------:R-:W-:-:S02]  /*0090*/  MOV R25, RZ ;  /* 0x000000ff00197202 */ /* 0x000fc40000000f00 */
[----:B-1----:R-:W-:Y:S01]  /*00a0*/  ISETP.GE.AND P0, PT, R0, 0x1, PT ;  /* 0x000000010000780c */ /* 0x002fe20003f06270 */
[----:B------:R-:W-:Y:S01]  /*00b0*/  HFMA2.MMA R0, -RZ, RZ, 0, 0 ;  /* 0x00000000ff007435 */ /* 0x000fe200000001ff */
[----:B--2---:R-:W-:Y:S02]  /*00c0*/  SHF.L.U32 R5, R8, 0x2, RZ ;  /* 0x0000000208057819 */ /* 0x004fe400000006ff */
[----:B---3--:R-:W-:Y:S02]  /*00d0*/  SHF.L.U32 R23, R23, 0x6, RZ ;  /* 0x0000000617177819 */ /* 0x008fe400000006ff */
[----:B------:R-:W-:-:S07]  /*00e0*/  LOP3.LUT R5, R5, 0x3c, RZ, 0xc0, !PT ;  /* 0x0000003c05057812 */ /* 0x000fce00078ec0ff */
[----:B------:R-:W-:Y:S05]  /*00f0*/  @!P0 BRA `(.L_x_0) ;  /* 0x0000000400d48947 */ /* 0x000fea0003800000 */
[----:B------:R-:W-:Y:S02]  /*0100*/  SHF.R.U32.HI R0, RZ, 0x4, R8 ;  /* 0x00000004ff007819 */ /* 0x000fe40000011608 */
[----:B------:R-:W-:Y:S02]  /*0110*/  CS2R R2, SRZ ;  /* 0x0000000000027805 */ /* 0x000fe4000001ff00 */
[----:B------:R-:W-:Y:S02]  /*0120*/  MOV R4, RZ ;  /* 0x000000ff00047202 */ /* 0x000fe40000000f00 */
[----:B------:R-:W-:Y:S02]  /*0130*/  CS2R R6, SRZ ;  /* 0x0000000000067805 */ /* 0x000fe4000001ff00 */
[----:B------:R-:W-:Y:S01]  /*0140*/  SGXT.U32 R0, R0, 0x3 ;  /* 0x000000030000781a */ /* 0x000fe20000000000 */
[----:B------:R-:W-:Y:S01]  /*0150*/  UMOV UR4, URZ ;  /* 0x0000003f00047c82 */ /* 0x000fe20008000000 */
[----:B------:R-:W-:-:S02]  /*0160*/  MOV R22, RZ ;  /* 0x000000ff00167202 */ /* 0x000fc40000000f00 */
[----:B------:R-:W-:Y:S02]  /*0170*/  LEA R24, R0, R23, 0xc ;  /* 0x0000001700187211 */ /* 0x000fe400078e60ff */
[----:B------:R-:W-:Y:S02]  /*0180*/  MOV R0, RZ ;  /* 0x000000ff00007202 */ /* 0x000fe40000000f00 */
[----:B------:R-:W-:Y:S02]  /*0190*/  IADD3 R24, R5, R24, RZ ;  /* 0x0000001805187210 */ /* 0x000fe40007ffe0ff */
[----:B------:R-:W-:-:S07]  /*01a0*/  MOV R25, RZ ;  /* 0x000000ff00197202 */ /* 0x000fce0000000f00 */
.L_x_1:
[----:B------:R-:W1:Y:S01]  /*01b0*/  S2R R8, SR_TID.X ;  /* 0x0000000000087919 */ /* 0x000e620000002100 */
[----:B------:R-:W2:Y:S01]  /*01c0*/  LDC R5, c[0x0][0x26c] ;  /* 0x00009b00ff057b82 */ /* 0x000ea20000000800 */
[----:B------:R-:W-:-:S07]  /*01d0*/  CS2R R10, SRZ ;  /* 0x00000000000a7805 */ /* 0x000fce000001ff00 */
[----:B------:R-:W3:Y:S08]  /*01e0*/  LDC.64 R12, c[0x0][0x210] ;  /* 0x00008400ff0c7b82 */ /* 0x000ef00000000a00 */
[----:B------:R-:W4:Y:S08]  /*01f0*/  LDC.64 R26, c[0x0][0x218] ;  /* 0x00008600ff1a7b82 */ /* 0x000f300000000a00 */
[----:B------:R-:W5:Y:S01]  /*0200*/  LDC.64 R28, c[0x0][0x220] ;  /* 0x00008800ff1c7b82 */ /* 0x000f620000000a00 */
[----:B-1----:R-:W-:-:S07]  /*0210*/  SHF.R.U32.HI R8, RZ, 0x4, R8 ;  /* 0x00000004ff087819 */ /* 0x002fce0000011608 */
[----:B------:R-:W1:Y:S01]  /*0220*/  LDC.64 R20, c[0x0][0x228] ;  /* 0x00008a00ff147b82 */ /* 0x000e620000000a00 */
[----:B---3--:R-:W-:Y:S01]  /*0230*/  IMAD.WIDE R12, R24, 0x2, R12 ;  /* 0x00000002180c7825 */ /* 0x008fe200078e020c */
[----:B------:R-:W-:Y:S02]  /*0240*/  SGXT.U32 R18, R8, 0x3 ;  /* 0x000000030812781a */ /* 0x000fe40000000000 */
[----:B------:R-:W-:Y:S02]  /*0250*/  CS2R R8, SRZ ;  /* 0x0000000000087805 */ /* 0x000fe4000001ff00 */
[----:B------:R-:W-:Y:S02]  /*0260*/  IADD3 R18, R18, UR4, RZ ;  /* 0x0000000412127c10 */ /* 0x000fe4000fffe0ff */
[----:B------:R-:W3:Y:S01]  /*0270*/  LDC.64 R16, c[0x0][0x230] ;  /* 0x00008c00ff107b82 */ /* 0x000ee20000000a00 */
[----:B----4-:R-:W-:Y:S01]  /*0280*/  IMAD.WIDE R26, R24, 0x2, R26 ;  /* 0x00000002181a7825 */ /* 0x010fe200078e021a */
[----:B--2---:R-:W-:-:S02]  /*0290*/  ISETP.GE.AND P1, PT, R18, R5, PT ;  /* 0x000000051200720c */ /* 0x004fc40003f26270 */
[----:B------:R-:W-:Y:S01]  /*02a0*/  CS2R R14, SRZ ;  /* 0x00000000000e7805 */ /* 0x000fe2000001ff00 */
[----:B-----5:R-:W-:-:S10]  /*02b0*/  IMAD.WIDE R28, R24, 0x2, R28 ;  /* 0x00000002181c7825 */ /* 0x020fd400078e021c */
[----:B------:R2:W4:Y:S01]  /*02c0*/  @!P1 LDG.E.EF.64 R8, desc[UR6][R12.64] ;  /* 0x000000060c089981 */ /* 0x000522000c0e1b00 */
[----:B-1----:R-:W-:-:S03]  /*02d0*/  IMAD.WIDE R20, R24, 0x2, R20 ;  /* 0x0000000218147825 */ /* 0x002fc600078e0214 */
[----:B------:R1:W5:Y:S04]  /*02e0*/  @!P1 LDG.E.EF.64 R10, desc[UR6][R26.64] ;  /* 0x000000061a0a9981 */ /* 0x000368000c0e1b00 */
[----:B------:R-:W5:Y:S01]  /*02f0*/  @!P1 LDG.E.EF.64 R14, desc[UR6][R20.64] ;  /* 0x00000006140e9981 */ /* 0x000f62000c0e1b00 */
[----:B--2---:R-:W-:Y:S01]  /*0300*/  CS2R R12, SRZ ;  /* 0x00000000000c7805 */ /* 0x004fe2000001ff00 */
[----:B-1----:R-:W-:-:S05]  /*0310*/  HFMA2.MMA R26, -RZ, RZ, 0, 0 ;  /* 0x00000000ff1a7435 */ /* 0x002fca00000001ff */
[----:B------:R1:W2:Y:S01]  /*0320*/  @!P1 LDG.E.EF.64 R12, desc[UR6][R28.64] ;  /* 0x000000061c0c9981 */ /* 0x0002a2000c0e1b00 */
[----:B---3--:R-:W-:-:S05]  /*0330*/  IMAD.WIDE R16, R18, 0x4, R16 ;  /* 0x0000000412107825 */ /* 0x008fca00078e0210 */
[----:B------:R3:W2:Y:S01]  /*0340*/  @!P1 LDG.E.EL R26, desc[UR6][R16.64] ;  /* 0x00000006101a9981 */ /* 0x0006a2000c2e1900 */
[----:B----4-:R-:W-:Y:S02]  /*0350*/  HADD2.F32 R19, -RZ, R9.H0_H0 ;  /* 0x20000009ff137230 */ /* 0x010fe40000004100 */
[----:B------:R-:W-:Y:S02]  /*0360*/  HADD2.F32 R27, -RZ, R9.H1_H1 ;  /* 0x30000009ff1b7230 */ /* 0x000fe40000004100 */
[----:B-----5:R-:W-:Y:S02]  /*0370*/  HADD2.F32 R9, -RZ, R11.H0_H0 ;  /* 0x2000000bff097230 */ /* 0x020fe40000004100 */
[----:B-1----:R-:W-:Y:S02]  /*0380*/  HADD2.F32 R28, -RZ, R11.H1_H1 ;  /* 0x3000000bff1c7230 */ /* 0x002fe40000004100 */
[----:B---3--:R-:W-:Y:S02]  /*0390*/  HADD2.F32 R16, -RZ, R15.H1_H1 ;  /* 0x3000000fff107230 */ /* 0x008fe40000004100 */
[----:B------:R-:W-:-:S02]  /*03a0*/  HADD2.F32 R20, -RZ, R15.H0_H0 ;  /* 0x2000000fff147230 */ /* 0x000fc40000004100 */
[----:B--2---:R-:W-:Y:S02]  /*03b0*/  HADD2.F32 R11, -RZ, R13.H1_H1 ;  /* 0x3000000dff0b7230 */ /* 0x004fe40000004100 */
[----:B------:R-:W-:-:S03]  /*03c0*/  HADD2.F32 R13, -RZ, R13.H0_H0 ;  /* 0x2000000dff0d7230 */ /* 0x000fc60000004100 */
[----:B------:R-:W-:Y:S01]  /*03d0*/  FADD R15, R11, R16 ;  /* 0x000000100b0f7221 */ /* 0x000fe20000000000 */
[----:B------:R-:W-:Y:S01]  /*03e0*/  FADD R16, R19, R9 ;  /* 0x0000000913107221 */ /* 0x000fe20000000000 */
[----:B------:R-:W-:Y:S01]  /*03f0*/  FADD R9, R13, R20 ;  /* 0x000000140d097221 */ /* 0x000fe20000000000 */
[----:B------:R-:W-:Y:S01]  /*0400*/  FADD R27, R27, R28 ;  /* 0x0000001c1b1b7221 */ /* 0x000fe20000000000 */
[-C--:B------:R-:W-:Y:S01]  /*0410*/  FMUL R15, R15, R26.reuse ;  /* 0x0000001a0f0f7220 */ /* 0x080fe20000400000 */
[----:B------:R-:W1:Y:S01]  /*0420*/  LDC.64 R28, c[0x0][0x250] ;  /* 0x00009400ff1c7b82 */ /* 0x000e620000000a00 */
[----:B------:R-:W-:Y:S01]  /*0430*/  FMUL R9, R9, R26 ;  /* 0x0000001a09097220 */ /* 0x000fe20000400000 */
[----:B------:R-:W-:Y:S02]  /*0440*/  HADD2.F32 R20, -RZ, R10.H1_H1 ;  /* 0x3000000aff147230 */ /* 0x000fe40000004100 */
[----:B------:R-:W-:Y:S01]  /*0450*/  @!P1 FFMA R4, R27, R15, R4 ;  /* 0x0000000f1b049223 */ /* 0x000fe20000000004 */
[----:B------:R-:W-:Y:S01]  /*0460*/  @!P1 FFMA R3, R16, R9, R3 ;  /* 0x0000000910039223 */ /* 0x000fe20000000003 */
[----:B------:R-:W-:-:S02]  /*0470*/  HADD2.F32 R9, -RZ, R8.H1_H1 ;  /* 0x30000008ff097230 */ /* 0x000fc40000004100 */
[----:B------:R-:W-:Y:S02]  /*0480*/  HADD2.F32 R15, -RZ, R12.H1_H1 ;  /* 0x3000000cff0f7230 */ /* 0x000fe40000004100 */
[----:B------:R-:W-:Y:S02]  /*0490*/  HADD2.F32 R16, -RZ, R14.H1_H1 ;  /* 0x3000000eff107230 */ /* 0x000fe40000004100 */
[----:B------:R-:W-:Y:S02]  /*04a0*/  FADD R19, R9, R20 ;  /* 0x0000001409137221 */ /* 0x000fe40000000000 */
[----:B------:R-:W2:Y:S01]  /*04b0*/  LDC.64 R20, c[0x0][0x240] ;  /* 0x00009000ff147b82 */ /* 0x000ea20000000a00 */
[----:B------:R-:W-:-:S07]  /*04c0*/  FADD R9, R15, R16 ;  /* 0x000000100f097221 */ /* 0x000fce0000000000 */
[----:B------:R-:W3:Y:S01]  /*04d0*/  LDC.64 R16, c[0x0][0x238] ;  /* 0x00008e00ff107b82 */ /* 0x000ee20000000a00 */
[----:B------:R-:W-:-:S04]  /*04e0*/  FMUL R9, R9, R26 ;  /* 0x0000001a09097220 */ /* 0x000fc80000400000 */
[----:B------:R-:W-:Y:S01]  /*04f0*/  @!P1 FFMA R2, R19, R9, R2 ;  /* 0x0000000913029223 */ /* 0x000fe20000000002 */
[----:B-1----:R-:W-:Y:S01]  /*0500*/  IMAD.WIDE R18, R18, 0x4, R28 ;  /* 0x0000000412127825 */ /* 0x002fe200078e021c */
[----:B------:R-:W-:-:S06]  /*0510*/  MOV R28, RZ ;  /* 0x000000ff001c7202 */ /* 0x000fcc0000000f00 */
[----:B------:R3:W4:Y:S02]  /*0520*/  @!P1 LDG.E.EL R28, desc[UR6][R18.64] ;  /* 0x00000006121c9981 */ /* 0x000724000c2e1900 */
[----:B---3--:R-:W-:Y:S01]  /*0530*/  IMAD.WIDE R18, R24, 0x2, R16 ;  /* 0x0000000218127825 */ /* 0x008fe200078e0210 */
[----:B------:R-:W-:-:S06]  /*0540*/  CS2R R16, SRZ ;  /* 0x0000000000107805 */ /* 0x000fcc000001ff00 */
[----:B------:R2:W3:Y:S02]  /*0550*/  @!P1 LDG.E.EF.64 R16, desc[UR6][R18.64] ;  /* 0x0000000612109981 */ /* 0x0004e4000c0e1b00 */
[----:B--2---:R-:W-:Y:S01]  /*0560*/  IMAD.WIDE R18, R24, 0x2, R20 ;  /* 0x0000000218127825 */ /* 0x004fe200078e0214 */
[----:B------:R-:W-:-:S06]  /*0570*/  CS2R R20, SRZ ;  /* 0x0000000000147805 */ /* 0x000fcc000001ff00 */
[----:B------:R1:W2:Y:S02]  /*0580*/  @!P1 LDG.E.EF.64 R20, desc[UR6][R18.64] ;  /* 0x0000000612149981 */ /* 0x0002a4000c0e1b00 */
[----:B-1----:R-:W1:Y:S01]  /*0590*/  LDC.64 R18, c[0x0][0x248] ;  /* 0x00009200ff127b82 */ /* 0x002e620000000a00 */
[----:B------:R-:W-:Y:S02]  /*05a0*/  HADD2.F32 R27, -RZ, R12.H0_H0 ;  /* 0x2000000cff1b7230 */ /* 0x000fe40000004100 */
[----:B------:R-:W-:-:S05]  /*05b0*/  HADD2.F32 R14, -RZ, R14.H0_H0 ;  /* 0x2000000eff0e7230 */ /* 0x000fca0000004100 */
[----:B------:R-:W-:Y:S01]  /*05c0*/  FADD R9, R27, R14 ;  /* 0x0000000e1b097221 */ /* 0x000fe20000000000 */
[----:B------:R-:W-:-:S03]  /*05d0*/  HADD2.F32 R29, -RZ, R8.H0_H0 ;  /* 0x20000008ff1d7230 */ /* 0x000fc60000004100 */
[----:B------:R-:W-:Y:S01]  /*05e0*/  FMUL R26, R9, R26 ;  /* 0x0000001a091a7220 */ /* 0x000fe20000400000 */
[----:B------:R-:W-:Y:S01]  /*05f0*/  CS2R R8, SRZ ;  /* 0x0000000000087805 */ /* 0x000fe2000001ff00 */
[----:B-1----:R-:W-:-:S05]  /*0600*/  IMAD.WIDE R18, R24, 0x2, R18 ;  /* 0x0000000218127825 */ /* 0x002fca00078e0212 */
[----:B------:R-:W5:Y:S01]  /*0610*/  @!P1 LDG.E.EF.64 R8, desc[UR6][R18.64] ;  /* 0x0000000612089981 */ /* 0x000f62000c0e1b00 */
[----:B------:R-:W-:Y:S01]  /*0620*/  HADD2.F32 R10, -RZ, R10.H0_H0 ;  /* 0x2000000aff0a7230 */ /* 0x000fe20000004100 */
[----:B------:R-:W-:-:S04]  /*0630*/  UIADD3 UR4, UR4, 0x8, URZ ;  /* 0x0000000804047890 */ /* 0x000fc8000fffe03f */
[----:B------:R-:W-:Y:S02]  /*0640*/  FADD R29, R29, R10 ;  /* 0x0000000a1d1d7221 */ /* 0x000fe40000000000 */
[----:B------:R-:W-:Y:S02]  /*0650*/  ISETP.LE.AND P0, PT, R5, UR4, PT ;  /* 0x0000000405007c0c */ /* 0x000fe4000bf03270 */
[----:B------:R-:W-:Y:S01]  /*0660*/  @!P1 FFMA R0, R29, R26, R0 ;  /* 0x0000001a1d009223 */ /* 0x000fe20000000000 */
[----:B------:R-:W-:Y:S01]  /*0670*/  IADD3 R24, R24, 0x8000, RZ ;  /* 0x0000800018187810 */ /* 0x000fe20007ffe0ff */
[-C--:B----4-:R-:W-:Y:S01]  /*0680*/  FMUL R10, R11, R28.reuse ;  /* 0x0000001c0b0a7220 */ /* 0x090fe20000400000 */
[----:B------:R-:W-:Y:S01]  /*0690*/  FMUL R12, R15, R28 ;  /* 0x0000001c0f0c7220 */ /* 0x000fe20000400000 */
[----:B---3--:R-:W-:Y:S02]  /*06a0*/  HADD2.F32 R5, -RZ, R17.H1_H1 ;  /* 0x30000011ff057230 */ /* 0x008fe40000004100 */
[----:B------:R-:W-:-:S02]  /*06b0*/  HADD2.F32 R17, -RZ, R17.H0_H0 ;  /* 0x20000011ff117230 */ /* 0x000fc40000004100 */
[----:B--2---:R-:W-:Y:S02]  /*06c0*/  HADD2.F32 R26, -RZ, R21.H0_H0 ;  /* 0x20000015ff1a7230 */ /* 0x004fe40000004100 */
[----:B------:R-:W-:-:S03]  /*06d0*/  HADD2.F32 R14, -RZ, R21.H1_H1 ;  /* 0x30000015ff0e7230 */ /* 0x000fc60000004100 */
[----:B------:R-:W-:Y:S02]  /*06e0*/  FADD R11, R17, R26 ;  /* 0x0000001a110b7221 */ /* 0x000fe40000000000 */
[----:B------:R-:W-:Y:S01]  /*06f0*/  FADD R26, R5, R14 ;  /* 0x0000000e051a7221 */ /* 0x000fe20000000000 */
[----:B------:R-:W-:Y:S02]  /*0700*/  HADD2.F32 R5, -RZ, R16.H1_H1 ;  /* 0x30000010ff057230 */ /* 0x000fe40000004100 */
[----:B------:R-:W-:Y:S02]  /*0710*/  HADD2.F32 R16, -RZ, R16.H0_H0 ;  /* 0x20000010ff107230 */ /* 0x000fe40000004100 */
[----:B------:R-:W-:Y:S02]  /*0720*/  HADD2.F32 R14, -RZ, R20.H1_H1 ;  /* 0x30000014ff0e7230 */ /* 0x000fe40000004100 */
[----:B------:R-:W-:-:S03]  /*0730*/  HADD2.F32 R15, -RZ, R20.H0_H0 ;  /* 0x20000014ff0f7230 */ /* 0x000fc60000004100 */
[----:B------:R-:W-:Y:S02]  /*0740*/  FADD R14, R5, R14 ;  /* 0x0000000e050e7221 */ /* 0x000fe40000000000 */
[----:B------:R-:W-:Y:S01]  /*0750*/  FADD R15, R16, R15 ;  /* 0x0000000f100f7221 */ /* 0x000fe20000000000 */
[-C--:B------:R-:W-:Y:S01]  /*0760*/  FMUL R13, R13, R28.reuse ;  /* 0x0000001c0d0d7220 */ /* 0x080fe20000400000 */
[----:B------:R-:W-:Y:S01]  /*0770*/  FMUL R27, R27, R28 ;  /* 0x0000001c1b1b7220 */ /* 0x000fe20000400000 */
[----:B-----5:R-:W-:Y:S02]  /*0780*/  HADD2.F32 R17, -RZ, R9.H1_H1 ;  /* 0x30000009ff117230 */ /* 0x020fe40000004100 */
[----:B------:R-:W-:Y:S02]  /*0790*/  HADD2.F32 R18, -RZ, R9.H0_H0 ;  /* 0x20000009ff127230 */ /* 0x000fe40000004100 */
[----:B------:R-:W-:Y:S02]  /*07a0*/  HADD2.F32 R9, -RZ, R8.H1_H1 ;  /* 0x30000008ff097230 */ /* 0x000fe40000004100 */
[----:B------:R-:W-:-:S02]  /*07b0*/  HADD2.F32 R8, -RZ, R8.H0_H0 ;  /* 0x20000008ff087230 */ /* 0x000fc40000004100 */
[----:B------:R-:W-:Y:S01]  /*07c0*/  FADD R26, R17, R26 ;  /* 0x0000001a111a7221 */ /* 0x000fe20000000000 */
[----:B------:R-:W-:Y:S01]  /*07d0*/  FADD R11, R18, R11 ;  /* 0x0000000b120b7221 */ /* 0x000fe20000000000 */
[----:B------:R-:W-:Y:S01]  /*07e0*/  FADD R14, R9, R14 ;  /* 0x0000000e090e7221 */ /* 0x000fe20000000000 */
[----:B------:R-:W-:Y:S01]  /*07f0*/  FADD R15, R8, R15 ;  /* 0x0000000f080f7221 */ /* 0x000fe20000000000 */
[----:B------:R-:W-:Y:S01]  /*0800*/  @!P1 FFMA R25, R26, R10, R25 ;  /* 0x0000000a1a199223 */ /* 0x000fe20000000019 */
[----:B------:R-:W-:Y:S01]  /*0810*/  @!P1 FFMA R22, R11, R13, R22 ;  /* 0x0000000d0b169223 */ /* 0x000fe20000000016 */
[----:B------:R-:W-:Y:S01]  /*0820*/  @!P1 FFMA R7, R14, R12, R7 ;  /* 0x0000000c0e079223 */ /* 0x000fe20000000007 */
[----:B------:R-:W-:Y:S01]  /*0830*/  @!P1 FFMA R6, R15, R27, R6 ;  /* 0x0000001b0f069223 */ /* 0x000fe20000000006 */
[----:B------:R-:W-:Y:S06]  /*0840*/  @!P0 BRA `(.L_x_1) ;  /* 0xfffffff800588947 */ /* 0x000fec000383ffff */
.L_x_0:
[----:B------:R-:W1:Y:S01]  /*0850*/  S2R R12, SR_TID.X ;  /* 0x00000000000c7919 */ /* 0x000e620000002100 */
[----:B------:R-:W2:Y:S01]  /*0860*/  S2UR UR5, SR_CgaCtaId ;  /* 0x00000000000579c3 */ /* 0x000ea20000008800 */
[----:B------:R-:W-:Y:S01]  /*0870*/  UMOV UR4, 0x400 ;  /* 0x0000040000047882 */ /* 0x000fe20000000000 */
[----:B------:R-:W3:Y:S04]  /*0880*/  SHFL.BFLY PT, R9, R0, 0x10, 0x1f ;  /* 0x0e001f0000097f89 */ /* 0x000ee800000e0000 */
[----:B------:R-:W4:Y:S04]  /*0890*/  SHFL.BFLY PT, R11, R2, 0x10, 0x1f ;  /* 0x0e001f00020b7f89 */ /* 0x000f2800000e0000 */
[----:B------:R-:W5:Y:S04]  /*08a0*/  SHFL.BFLY PT, R8, R3, 0x10, 0x1f ;  /* 0x0e001f0003087f89 */ /* 0x000f6800000e0000 */
[----:B------:R-:W5:Y:S04]  /*08b0*/  SHFL.BFLY PT, R15, R4, 0x10, 0x1f ;  /* 0x0e001f00040f7f89 */ /* 0x000f6800000e0000 */
[----:B------:R-:W5:Y:S04]  /*08c0*/  SHFL.BFLY PT, R18, R7, 0x10, 0x1f ;  /* 0x0e001f0007127f89 */ /* 0x000f6800000e0000 */
[----:B------:R-:W5:Y:S01]  /*08d0*/  SHFL.BFLY PT, R20, R25, 0x10, 0x1f ;  /* 0x0e001f0019147f89 */ /* 0x000f6200000e0000 */
[----:B--2---:R-:W-:Y:S01]  /*08e0*/  UPRMT UR4, UR5, 0x654, UR4 ;  /* 0x0000065405047896 */ /* 0x004fe20008000004 */
[----:B---3--:R-:W-:Y:S01]  /*08f0*/  FADD R17, R9, R0 ;  /* 0x0000000009117221 */ /* 0x008fe20000000000 */
[C---:B-1----:R-:W-:Y:S01]  /*0900*/  SHF.L.U32 R14, R12.reuse, 0x2, RZ ;  /* 0x000000020c0e7819 */ /* 0x042fe200000006ff */
[----:B----4-:R-:W-:Y:S01]  /*0910*/  FADD R19, R11, R2 ;  /* 0x000000020b137221 */ /* 0x010fe20000000000 */
[----:B------:R-:W-:-:S02]  /*0920*/  LOP3.LUT P1, RZ, R12, 0x10, RZ, 0xc0, !PT ;  /* 0x000000100cff7812 */ /* 0x000fc4000782c0ff */
[----:B------:R-:W-:Y:S01]  /*0930*/  LOP3.LUT R5, R14, 0x3c, RZ, 0xc0, !PT ;  /* 0x0000003c0e057812 */ /* 0x000fe200078ec0ff */
[----:B-----5:R-:W-:Y:S01]  /*0940*/  FADD R21, R8, R3 ;  /* 0x0000000308157221 */ /* 0x020fe20000000000 */
[----:B------:R-:W-:Y:S02]  /*0950*/  SHF.R.U32.HI R10, RZ, 0x3, R12 ;  /* 0x00000003ff0a7819 */ /* 0x000fe4000001160c */
[----:B------:R-:W-:Y:S01]  /*0960*/  SHF.L.U32 R13, R5, 0x4, RZ ;  /* 0x00000004050d7819 */ /* 0x000fe200000006ff */
[----:B0-----:R-:W-:Y:S01]  /*0970*/  FADD R15, R15, R4 ;  /* 0x000000040f0f7221 */ /* 0x001fe20000000000 */
[----:B------:R-:W-:Y:S02]  /*0980*/  ISETP.GE.AND P2, PT, R12, 0x100, PT ;  /* 0x000001000c00780c */ /* 0x000fe40003f46270 */
[----:B------:R-:W-:Y:S01]  /*0990*/  LOP3.LUT R0, R13, 0xc, R10, 0xf8, !PT ;  /* 0x0000000c0d007812 */ /* 0x000fe200078ef80a */
[----:B------:R-:W-:Y:S01]  /*09a0*/  FADD R27, R18, R7 ;  /* 0x00000007121b7221 */ /* 0x000fe20000000000 */
[----:B------:R-:W-:Y:S01]  /*09b0*/  LOP3.LUT P0, RZ, R12, 0x3, RZ, 0xc0, !PT ;  /* 0x000000030cff7812 */ /* 0x000fe2000780c0ff */
[----:B------:R-:W-:-:S02]  /*09c0*/  FADD R29, R20, R25 ;  /* 0x00000019141d7221 */ /* 0x000fc40000000000 */
[----:B------:R-:W-:Y:S01]  /*09d0*/  @!P1 STS [R0+UR4], R17 ;  /* 0x0000001100009988 */ /* 0x000fe20008000804 */
[----:B------:R-:W-:Y:S02]  /*09e0*/  ISETP.LT.AND P0, PT, R12, 0x100, !P0 ;  /* 0x000001000c00780c */ /* 0x000fe40004701270 */
[----:B------:R-:W-:Y:S01]  /*09f0*/  LOP3.LUT R23, R23, 0x3f, R12, 0xf8, !PT ;  /* 0x0000003f17177812 */ /* 0x000fe200078ef80c */
[----:B------:R-:W-:Y:S04]  /*0a00*/  @!P1 STS [R0+UR4+0x10], R19 ;  /* 0x0000101300009988 */ /* 0x000fe80008000804 */
[----:B------:R-:W-:Y:S04]  /*0a10*/  @!P1 STS [R0+UR4+0x20], R21 ;  /* 0x0000201500009988 */ /* 0x000fe80008000804 */
[----:B------:R-:W-:Y:S01]  /*0a20*/  @!P1 STS [R0+UR4+0x30], R15 ;  /* 0x0000300f00009988 */ /* 0x000fe20008000804 */
[----:B------:R-:W-:Y:S06]  /*0a30*/  BAR.SYNC.DEFER_BLOCKING 0x0 ;  /* 0x0000000000007b1d */ /* 0x000fec0000010000 */
[----:B------:R-:W0:Y:S04]  /*0a40*/  SHFL.BFLY PT, R19, R6, 0x10, 0x1f ;  /* 0x0e001f0006137f89 */ /* 0x000e2800000e0000 */
[----:B------:R-:W1:Y:S04]  /*0a50*/  SHFL.BFLY PT, R21, R22, 0x10, 0x1f ;  /* 0x0e001f0016157f89 */ /* 0x000e6800000e0000 */
[----:B------:R-:W2:Y:S04]  /*0a60*/  @!P2 LDS R4, [R14+UR4] ;  /* 0x000000040e04a984 */ /* 0x000ea80008000800 */
[----:B------:R-:W3:Y:S01]  /*0a70*/  @!P2 LDS R16, [R14+UR4+0x200] ;  /* 0x000200040e10a984 */ /* 0x000ee20008000800 */
[----:B0-----:R-:W-:Y:S01]  /*0a80*/  FADD R19, R19, R6 ;  /* 0x0000000613137221 */ /* 0x001fe20000000000 */
[----:B-1----:R-:W-:-:S02]  /*0a90*/  FADD R21, R21, R22 ;  /* 0x0000001615157221 */ /* 0x002fc40000000000 */
[----:B--2---:R-:W0:Y:S04]  /*0aa0*/  SHFL.BFLY PT, R9, R4, 0x2, 0x1f ;  /* 0x0c401f0004097f89 */ /* 0x004e2800000e0000 */
[----:B---3--:R-:W1:Y:S01]  /*0ab0*/  SHFL.BFLY PT, R11, R16, 0x2, 0x1f ;  /* 0x0c401f00100b7f89 */ /* 0x008e6200000e0000 */
[----:B0-----:R-:W-:Y:S01]  /*0ac0*/  FADD R10, R4, R9 ;  /* 0x00000009040a7221 */ /* 0x001fe20000000000 */
[----:B------:R-:W-:Y:S01]  /*0ad0*/  IADD3 R4, R13, UR4, RZ ;  /* 0x000000040d047c10 */ /* 0x000fe2000fffe0ff */
[----:B-1----:R-:W-:-:S03]  /*0ae0*/  FADD R11, R16, R11 ;  /* 0x0000000b100b7221 */ /* 0x002fc60000000000 */
[----:B------:R-:W0:Y:S01]  /*0af0*/  SHFL.BFLY PT, R9, R10, 0x1, 0x1f ;  /* 0x0c201f000a097f89 */ /* 0x000e2200000e0000 */
[----:B------:R-:W-:-:S03]  /*0b00*/  LOP3.LUT R16, R12, 0x3f, RZ, 0xc0, !PT ;  /* 0x0000003f0c107812 */ /* 0x000fc600078ec0ff */
[----:B------:R-:W1:Y:S01]  /*0b10*/  SHFL.BFLY PT, R8, R11, 0x1, 0x1f ;  /* 0x0c201f000b087f89 */ /* 0x000e6200000e0000 */
[----:B------:R-:W-:Y:S01]  /*0b20*/  LEA R16, R16, UR4, 0x2 ;  /* 0x0000000410107c11 */ /* 0x000fe2000f8e10ff */
[----:B0-----:R-:W-:Y:S01]  /*0b30*/  FADD R15, R10, R9 ;  /* 0x000000090a0f7221 */ /* 0x001fe20000000000 */
[----:B-1----:R-:W-:-:S04]  /*0b40*/  FADD R17, R11, R8 ;  /* 0x000000080b117221 */ /* 0x002fc80000000000 */
[----:B------:R0:W-:Y:S04]  /*0b50*/  @P0 STS [R14+UR4], R15 ;  /* 0x0000000f0e000988 */ /* 0x0001e80008000804 */
[----:B------:R-:W-:Y:S01]  /*0b60*/  @P0 STS [R14+UR4+0x200], R17 ;  /* 0x000200110e000988 */ /* 0x000fe20008000804 */
[----:B------:R-:W-:Y:S01]  /*0b70*/  BAR.SYNC.DEFER_BLOCKING 0x0 ;  /* 0x0000000000007b1d */ /* 0x000fe20000010000 */
[----:B0-----:R-:W-:-:S05]  /*0b80*/  IMAD R15, R5, -0xc, R4 ;  /* 0xfffffff4050f7824 */ /* 0x001fca00078e0204 */
[----:B------:R-:W-:Y:S04]  /*0b90*/  LDS R8, [R13+UR4] ;  /* 0x000000040d087984 */ /* 0x000fe80008000800 */
[----:B------:R-:W-:Y:S04]  /*0ba0*/  LDS R9, [R13+UR4+0x10] ;  /* 0x000010040d097984 */ /* 0x000fe80008000800 */
[----:B------:R-:W-:Y:S04]  /*0bb0*/  LDS R10, [R13+UR4+0x20] ;  /* 0x000020040d0a7984 */ /* 0x000fe80008000800 */
[----:B------:R-:W0:Y:S01]  /*0bc0*/  LDS R11, [R13+UR4+0x30] ;  /* 0x000030040d0b7984 */ /* 0x000e220008000800 */
[----:B------:R-:W-:Y:S06]  /*0bd0*/  BAR.SYNC.DEFER_BLOCKING 0x0 ;  /* 0x0000000000007b1d */ /* 0x000fec0000010000 */
[----:B0-----:R-:W-:Y:S02]  /*0be0*/  STS.128 [R15], R8 ;  /* 0x000000080f007388 */ /* 0x001fe40000000c00 */
[----:B------:R-:W-:Y:S06]  /*0bf0*/  BAR.SYNC.DEFER_BLOCKING 0x0 ;  /* 0x0000000000007b1d */ /* 0x000fec0000010000 */
[----:B------:R-:W-:Y:S02]  /*0c00*/  LDS R17, [R16] ;  /* 0x0000000010117984 */ /* 0x000fe40000000800 */
[----:B------:R-:W-:Y:S06]  /*0c10*/  BAR.SYNC.DEFER_BLOCKING 0x0 ;  /* 0x0000000000007b1d */ /* 0x000fec0000010000 */
[----:B------:R-:W-:Y:S04]  /*0c20*/  @!P1 STS [R0+UR4], R19 ;  /* 0x0000001300009988 */ /* 0x000fe80008000804 */
[----:B------:R-:W-:Y:S04]  /*0c30*/  @!P1 STS [R0+UR4+0x10], R27 ;  /* 0x0000101b00009988 */ /* 0x000fe80008000804 */
[----:B------:R-:W-:Y:S04]  /*0c40*/  @!P1 STS [R0+UR4+0x20], R21 ;  /* 0x0000201500009988 */ /* 0x000fe80008000804 */
[----:B------:R-:W-:Y:S01]  /*0c50*/  @!P1 STS [R0+UR4+0x30], R29 ;  /* 0x0000301d00009988 */ /* 0x000fe20008000804 */
[----:B------:R-:W-:Y:S06]  /*0c60*/  BAR.SYNC.DEFER_BLOCKING 0x0 ;  /* 0x0000000000007b1d */ /* 0x000fec0000010000 */
[----:B------:R-:W0:Y:S04]  /*0c70*/  @!P2 LDS R2, [R14+UR4] ;  /* 0x000000040e02a984 */ /* 0x000e280008000800 */
[----:B------:R-:W1:Y:S04]  /*0c80*/  @!P2 LDS R3, [R14+UR4+0x200] ;  /* 0x000200040e03a984 */ /* 0x000e680008000800 */
[----:B0-----:R-:W0:Y:S04]  /*0c90*/  SHFL.BFLY PT, R5, R2, 0x2, 0x1f ;  /* 0x0c401f0002057f89 */ /* 0x001e2800000e0000 */
[----:B-1----:R-:W1:Y:S01]  /*0ca0*/  SHFL.BFLY PT, R4, R3, 0x2, 0x1f ;  /* 0x0c401f0003047f89 */ /* 0x002e6200000e0000 */
[----:B0-----:R-:W-:Y:S01]  /*0cb0*/  FADD R8, R2, R5 ;  /* 0x0000000502087221 */ /* 0x001fe20000000000 */
[----:B-1----:R-:W-:-:S04]  /*0cc0*/  FADD R10, R3, R4 ;  /* 0x00000004030a7221 */ /* 0x002fc80000000000 */
[----:B------:R-:W0:Y:S01]  /*0cd0*/  SHFL.BFLY PT, R5, R8, 0x1, 0x1f ;  /* 0x0c201f0008057f89 */ /* 0x000e2200000e0000 */
[----:B------:R-:W1:Y:S03]  /*0ce0*/  LDC.64 R2, c[0x0][0x258] ;  /* 0x00009600ff027b82 */ /* 0x000e660000000a00 */
[----:B------:R-:W2:Y:S01]  /*0cf0*/  SHFL.BFLY PT, R7, R10, 0x1, 0x1f ;  /* 0x0c201f000a077f89 */ /* 0x000ea200000e0000 */
[----:B0-----:R-:W-:Y:S01]  /*0d00*/  FADD R9, R8, R5 ;  /* 0x0000000508097221 */ /* 0x001fe20000000000 */
[----:B-1----:R-:W-:-:S04]  /*0d10*/  IMAD.WIDE R2, R23, 0x2, R2 ;  /* 0x0000000217027825 */ /* 0x002fc800078e0202 */
[----:B--2---:R-:W-:Y:S01]  /*0d20*/  FADD R11, R10, R7 ;  /* 0x000000070a0b7221 */ /* 0x004fe20000000000 */
[----:B------:R0:W-:Y:S04]  /*0d30*/  @P0 STS [R14+UR4], R9 ;  /* 0x000000090e000988 */ /* 0x0001e80008000804 */
[----:B------:R-:W-:Y:S01]  /*0d40*/  @P0 STS [R14+UR4+0x200], R11 ;  /* 0x0002000b0e000988 */ /* 0x000fe20008000804 */
[----:B------:R-:W-:Y:S01]  /*0d50*/  BAR.SYNC.DEFER_BLOCKING 0x0 ;  /* 0x0000000000007b1d */ /* 0x000fe20000010000 */
[----:B------:R-:W-:-:S07]  /*0d60*/  LOP3.LUT P0, RZ, R12, 0x40, RZ, 0xc0, !PT ;  /* 0x000000400cff7812 */ /* 0x000fce000780c0ff */
[----:B0-----:R-:W0:Y:S01]  /*0d70*/  LDC.64 R8, c[0x0][0x260] ;  /* 0x00009800ff087b82 */ /* 0x001e220000000a00 */
[----:B------:R-:W-:Y:S04]  /*0d80*/  LDS R4, [R13+UR4] ;  /* 0x000000040d047984 */ /* 0x000fe80008000800 */
[----:B------:R-:W-:Y:S01]  /*0d90*/  LDS R5, [R13+UR4+0x10] ;  /* 0x000010040d057984 */ /* 0x000fe20008000800 */
[----:B0-----:R-:W-:-:S03]  /*0da0*/  IMAD.WIDE R8, R23, 0x2, R8 ;  /* 0x0000000217087825 */ /* 0x001fc600078e0208 */
[----:B------:R-:W-:Y:S04]  /*0db0*/  LDS R6, [R13+UR4+0x20] ;  /* 0x000020040d067984 */ /* 0x000fe80008000800 */
[----:B------:R-:W0:Y:S01]  /*0dc0*/  LDS R7, [R13+UR4+0x30] ;  /* 0x000030040d077984 */ /* 0x000e220008000800 */
[----:B------:R-:W-:Y:S06]  /*0dd0*/  BAR.SYNC.DEFER_BLOCKING 0x0 ;  /* 0x0000000000007b1d */ /* 0x000fec0000010000 */
[----:B0-----:R-:W-:Y:S02]  /*0de0*/  STS.128 [R15], R4 ;  /* 0x000000040f007388 */ /* 0x001fe40000000c00 */
[----:B------:R-:W-:Y:S06]  /*0df0*/  BAR.SYNC.DEFER_BLOCKING 0x0 ;  /* 0x0000000000007b1d */ /* 0x000fec0000010000 */
[----:B------:R-:W0:Y:S02]  /*0e00*/  LDS R16, [R16] ;  /* 0x0000000010107984 */ /* 0x000e240000000800 */
[----:B0-----:R-:W-:-:S05]  /*0e10*/  F2FP.F16.F32.PACK_AB R17, R16, R17 ;  /* 0x000000111011723e */ /* 0x001fca00000000ff */
[----:B------:R0:W-:Y:S01]  /*0e20*/  @!P0 STG.E.U16 desc[UR6][R2.64], R17 ;  /* 0x0000001102008986 */ /* 0x0001e2000c101506 */
[----:B------:R-:W-:Y:S05]  /*0e30*/  @P0 EXIT ;  /* 0x000000000000094d */ /* 0x000fea0003800000 */
[----:B------:R-:W-:-:S05]  /*0e40*/  PRMT R4, R17, 0x7632, R4 ;  /* 0x0000763211047816 */ /* 0x000fca0000000004 */
[----:B------:R-:W-:Y:S01]  /*0e50*/  STG.E.U16 desc[UR6][R8.64], R4 ;  /* 0x0000000408007986 */ /* 0x000fe2000c101506 */
[----:B------:R-:W-:Y:S05]  /*0e60*/  EXIT ;  /* 0x000000000000794d */ /* 0x000fea0003800000 */
.L_x_2:
[----:B------:R-:W-:-:S00]  /*0e70*/  BRA `(.L_x_2) ;  /* 0xfffffffc00fc7947 */ /* 0x000fc0000383ffff */
[----:B------:R-:W-:-:S00]  /*0e80*/  NOP ;  /* 0x0000000000007918 */ /* 0x000fc00000000000 */
[----:B------:R-:W-:-:S00]  /*0e90*/  NOP ;  /* 0x0000000000007918 */ /* 0x000fc00000000000 */
[----:B------:R-:W-:-:S00]  /*0ea0*/  NOP ;  /* 0x0000000000007918 */ /* 0x000fc00000000000 */
[----:B------:R-:W-:-:S00]  /*0eb0*/  NOP ;  /* 0x0000000000007918 */ /* 0x000fc00000000000 */
[----:B------:R-:W-:-:S00]  /*0ec0*/  NOP ;  /* 0x0000000000007918 */ /* 0x000fc00000000000 */
[----:B------:R-:W-:-:S00]  /*0ed0*/  NOP ;  /* 0x0000000000007918 */ /* 0x000fc00000000000 */
[----:B------:R-:W-:-:S00]  /*0ee0*/  NOP ;  /* 0x0000000000007918 */ /* 0x000fc00000000000 */
[----:B------:R-:W-:-:S00]  /*0ef0*/  NOP ;  /* 0x0000000000007918 */ /* 0x000fc00000000000 */
.L_x_3:


//--------------------- .nv.shared.triton_red_fused__to_copy_add_mul_sum_14 --------------------------
	.section	.nv.shared.triton_red_fused__to_copy_add_mul_sum_14,"aw",@nobits
	.sectionflags	@""
	.align	16
	.zero		1024


//--------------------- .nv.constant0.triton_red_fused__to_copy_add_mul_sum_14 --------------------------
	.section	.nv.constant0.triton_red_fused__to_copy_add_mul_sum_14,"a",@progbits
	.sectionflags	@""
	.align	4
.nv.constant0.triton_red_fused__to_copy_add_mul_sum_14:
	.zero		632
